//
// Generated by NVIDIA NVVM Compiler
//
// Compiler Build ID: CL-36424714
// Cuda compilation tools, release 13.0, V13.0.88
// Based on NVVM 20.0.0
//

.version 9.0
.target sm_100
.address_size 64

	// .globl	_Z4funcPiS_S_S_S_

.visible .entry _Z4funcPiS_S_S_S_(
	.param .u64 .ptr .align 1 _Z4funcPiS_S_S_S__param_0,
	.param .u64 .ptr .align 1 _Z4funcPiS_S_S_S__param_1,
	.param .u64 .ptr .align 1 _Z4funcPiS_S_S_S__param_2,
	.param .u64 .ptr .align 1 _Z4funcPiS_S_S_S__param_3,
	.param .u64 .ptr .align 1 _Z4funcPiS_S_S_S__param_4
)
{
	.reg .pred 	%p<10>;
	.reg .b32 	%r<177>;
	.reg .b64 	%rd<87>;

	ld.param.u64 	%rd7, [_Z4funcPiS_S_S_S__param_0];
	ld.param.u64 	%rd8, [_Z4funcPiS_S_S_S__param_1];
	ld.param.u64 	%rd9, [_Z4funcPiS_S_S_S__param_2];
	ld.param.u64 	%rd6, [_Z4funcPiS_S_S_S__param_3];
	ld.param.u64 	%rd10, [_Z4funcPiS_S_S_S__param_4];
	cvta.to.global.u64 	%rd1, %rd8;
	cvta.to.global.u64 	%rd2, %rd10;
	cvta.to.global.u64 	%rd3, %rd7;
	cvta.to.global.u64 	%rd11, %rd9;
	mov.u32 	%r37, %ctaid.x;
	mov.u32 	%r38, %ntid.x;
	mov.u32 	%r39, %tid.x;
	mad.lo.s32 	%r1, %r37, %r38, %r39;
	mul.wide.s32 	%rd12, %r1, 4;
	add.s64 	%rd13, %rd11, %rd12;
	ld.global.u32 	%r165, [%rd13];
	ld.global.u32 	%r3, [%rd13+4];
	setp.ge.s32 	%p1, %r165, %r3;
	mov.b32 	%r176, 0;
	@%p1 bra 	$L__BB0_13;
	add.s32 	%r42, %r165, 1;
	max.s32 	%r43, %r3, %r42;
	sub.s32 	%r4, %r43, %r165;
	and.b32  	%r5, %r4, 15;
	sub.s32 	%r44, %r165, %r43;
	setp.gt.u32 	%p2, %r44, -16;
	mov.b32 	%r176, 0;
	@%p2 bra 	$L__BB0_4;
	and.b32  	%r46, %r4, -16;
	neg.s32 	%r161, %r46;
	add.s64 	%rd4, %rd3, 32;
	add.s64 	%rd5, %rd2, 32;
	mov.b32 	%r176, 0;
$L__BB0_3:
	.pragma "nounroll";
	mul.wide.s32 	%rd14, %r165, 4;
	add.s64 	%rd15, %rd4, %rd14;
	add.s64 	%rd16, %rd5, %rd14;
	ld.global.u32 	%r47, [%rd15+-32];
	ld.global.u32 	%r48, [%rd16+-32];
	mul.wide.s32 	%rd17, %r48, 4;
	add.s64 	%rd18, %rd1, %rd17;
	ld.global.u32 	%r49, [%rd18];
	mad.lo.s32 	%r50, %r49, %r47, %r176;
	ld.global.u32 	%r51, [%rd15+-28];
	ld.global.u32 	%r52, [%rd16+-28];
	mul.wide.s32 	%rd19, %r52, 4;
	add.s64 	%rd20, %rd1, %rd19;
	ld.global.u32 	%r53, [%rd20];
	mad.lo.s32 	%r54, %r53, %r51, %r50;
	ld.global.u32 	%r55, [%rd15+-24];
	ld.global.u32 	%r56, [%rd16+-24];
	mul.wide.s32 	%rd21, %r56, 4;
	add.s64 	%rd22, %rd1, %rd21;
	ld.global.u32 	%r57, [%rd22];
	mad.lo.s32 	%r58, %r57, %r55, %r54;
	ld.global.u32 	%r59, [%rd15+-20];
	ld.global.u32 	%r60, [%rd16+-20];
	mul.wide.s32 	%rd23, %r60, 4;
	add.s64 	%rd24, %rd1, %rd23;
	ld.global.u32 	%r61, [%rd24];
	mad.lo.s32 	%r62, %r61, %r59, %r58;
	ld.global.u32 	%r63, [%rd15+-16];
	ld.global.u32 	%r64, [%rd16+-16];
	mul.wide.s32 	%rd25, %r64, 4;
	add.s64 	%rd26, %rd1, %rd25;
	ld.global.u32 	%r65, [%rd26];
	mad.lo.s32 	%r66, %r65, %r63, %r62;
	ld.global.u32 	%r67, [%rd15+-12];
	ld.global.u32 	%r68, [%rd16+-12];
	mul.wide.s32 	%rd27, %r68, 4;
	add.s64 	%rd28, %rd1, %rd27;
	ld.global.u32 	%r69, [%rd28];
	mad.lo.s32 	%r70, %r69, %r67, %r66;
	ld.global.u32 	%r71, [%rd15+-8];
	ld.global.u32 	%r72, [%rd16+-8];
	mul.wide.s32 	%rd29, %r72, 4;
	add.s64 	%rd30, %rd1, %rd29;
	ld.global.u32 	%r73, [%rd30];
	mad.lo.s32 	%r74, %r73, %r71, %r70;
	ld.global.u32 	%r75, [%rd15+-4];
	ld.global.u32 	%r76, [%rd16+-4];
	mul.wide.s32 	%rd31, %r76, 4;
	add.s64 	%rd32, %rd1, %rd31;
	ld.global.u32 	%r77, [%rd32];
	mad.lo.s32 	%r78, %r77, %r75, %r74;
	ld.global.u32 	%r79, [%rd15];
	ld.global.u32 	%r80, [%rd16];
	mul.wide.s32 	%rd33, %r80, 4;
	add.s64 	%rd34, %rd1, %rd33;
	ld.global.u32 	%r81, [%rd34];
	mad.lo.s32 	%r82, %r81, %r79, %r78;
	ld.global.u32 	%r83, [%rd15+4];
	ld.global.u32 	%r84, [%rd16+4];
	mul.wide.s32 	%rd35, %r84, 4;
	add.s64 	%rd36, %rd1, %rd35;
	ld.global.u32 	%r85, [%rd36];
	mad.lo.s32 	%r86, %r85, %r83, %r82;
	ld.global.u32 	%r87, [%rd15+8];
	ld.global.u32 	%r88, [%rd16+8];
	mul.wide.s32 	%rd37, %r88, 4;
	add.s64 	%rd38, %rd1, %rd37;
	ld.global.u32 	%r89, [%rd38];
	mad.lo.s32 	%r90, %r89, %r87, %r86;
	ld.global.u32 	%r91, [%rd15+12];
	ld.global.u32 	%r92, [%rd16+12];
	mul.wide.s32 	%rd39, %r92, 4;
	add.s64 	%rd40, %rd1, %rd39;
	ld.global.u32 	%r93, [%rd40];
	mad.lo.s32 	%r94, %r93, %r91, %r90;
	ld.global.u32 	%r95, [%rd15+16];
	ld.global.u32 	%r96, [%rd16+16];
	mul.wide.s32 	%rd41, %r96, 4;
	add.s64 	%rd42, %rd1, %rd41;
	ld.global.u32 	%r97, [%rd42];
	mad.lo.s32 	%r98, %r97, %r95, %r94;
	ld.global.u32 	%r99, [%rd15+20];
	ld.global.u32 	%r100, [%rd16+20];
	mul.wide.s32 	%rd43, %r100, 4;
	add.s64 	%rd44, %rd1, %rd43;
	ld.global.u32 	%r101, [%rd44];
	mad.lo.s32 	%r102, %r101, %r99, %r98;
	ld.global.u32 	%r103, [%rd15+24];
	ld.global.u32 	%r104, [%rd16+24];
	mul.wide.s32 	%rd45, %r104, 4;
	add.s64 	%rd46, %rd1, %rd45;
	ld.global.u32 	%r105, [%rd46];
	mad.lo.s32 	%r106, %r105, %r103, %r102;
	ld.global.u32 	%r107, [%rd15+28];
	ld.global.u32 	%r108, [%rd16+28];
	mul.wide.s32 	%rd47, %r108, 4;
	add.s64 	%rd48, %rd1, %rd47;
	ld.global.u32 	%r109, [%rd48];
	mad.lo.s32 	%r176, %r109, %r107, %r106;
	add.s32 	%r165, %r165, 16;
	add.s32 	%r161, %r161, 16;
	setp.ne.s32 	%p3, %r161, 0;
	@%p3 bra 	$L__BB0_3;
$L__BB0_4:
	setp.eq.s32 	%p4, %r5, 0;
	@%p4 bra 	$L__BB0_13;
	and.b32  	%r16, %r4, 7;
	setp.lt.u32 	%p5, %r5, 8;
	@%p5 bra 	$L__BB0_7;
	mul.wide.s32 	%rd49, %r165, 4;
	add.s64 	%rd50, %rd3, %rd49;
	ld.global.u32 	%r111, [%rd50];
	add.s64 	%rd51, %rd2, %rd49;
	ld.global.u32 	%r112, [%rd51];
	mul.wide.s32 	%rd52, %r112, 4;
	add.s64 	%rd53, %rd1, %rd52;
	ld.global.u32 	%r113, [%rd53];
	mad.lo.s32 	%r114, %r113, %r111, %r176;
	ld.global.u32 	%r115, [%rd50+4];
	ld.global.u32 	%r116, [%rd51+4];
	mul.wide.s32 	%rd54, %r116, 4;
	add.s64 	%rd55, %rd1, %rd54;
	ld.global.u32 	%r117, [%rd55];
	mad.lo.s32 	%r118, %r117, %r115, %r114;
	ld.global.u32 	%r119, [%rd50+8];
	ld.global.u32 	%r120, [%rd51+8];
	mul.wide.s32 	%rd56, %r120, 4;
	add.s64 	%rd57, %rd1, %rd56;
	ld.global.u32 	%r121, [%rd57];
	mad.lo.s32 	%r122, %r121, %r119, %r118;
	ld.global.u32 	%r123, [%rd50+12];
	ld.global.u32 	%r124, [%rd51+12];
	mul.wide.s32 	%rd58, %r124, 4;
	add.s64 	%rd59, %rd1, %rd58;
	ld.global.u32 	%r125, [%rd59];
	mad.lo.s32 	%r126, %r125, %r123, %r122;
	ld.global.u32 	%r127, [%rd50+16];
	ld.global.u32 	%r128, [%rd51+16];
	mul.wide.s32 	%rd60, %r128, 4;
	add.s64 	%rd61, %rd1, %rd60;
	ld.global.u32 	%r129, [%rd61];
	mad.lo.s32 	%r130, %r129, %r127, %r126;
	ld.global.u32 	%r131, [%rd50+20];
	ld.global.u32 	%r132, [%rd51+20];
	mul.wide.s32 	%rd62, %r132, 4;
	add.s64 	%rd63, %rd1, %rd62;
	ld.global.u32 	%r133, [%rd63];
	mad.lo.s32 	%r134, %r133, %r131, %r130;
	ld.global.u32 	%r135, [%rd50+24];
	ld.global.u32 	%r136, [%rd51+24];
	mul.wide.s32 	%rd64, %r136, 4;
	add.s64 	%rd65, %rd1, %rd64;
	ld.global.u32 	%r137, [%rd65];
	mad.lo.s32 	%r138, %r137, %r135, %r134;
	ld.global.u32 	%r139, [%rd50+28];
	ld.global.u32 	%r140, [%rd51+28];
	mul.wide.s32 	%rd66, %r140, 4;
	add.s64 	%rd67, %rd1, %rd66;
	ld.global.u32 	%r141, [%rd67];
	mad.lo.s32 	%r176, %r141, %r139, %r138;
	add.s32 	%r165, %r165, 8;
$L__BB0_7:
	setp.eq.s32 	%p6, %r16, 0;
	@%p6 bra 	$L__BB0_13;
	and.b32  	%r22, %r4, 3;
	setp.lt.u32 	%p7, %r16, 4;
	@%p7 bra 	$L__BB0_10;
	mul.wide.s32 	%rd68, %r165, 4;
	add.s64 	%rd69, %rd3, %rd68;
	ld.global.u32 	%r143, [%rd69];
	add.s64 	%rd70, %rd2, %rd68;
	ld.global.u32 	%r144, [%rd70];
	mul.wide.s32 	%rd71, %r144, 4;
	add.s64 	%rd72, %rd1, %rd71;
	ld.global.u32 	%r145, [%rd72];
	mad.lo.s32 	%r146, %r145, %r143, %r176;
	ld.global.u32 	%r147, [%rd69+4];
	ld.global.u32 	%r148, [%rd70+4];
	mul.wide.s32 	%rd73, %r148, 4;
	add.s64 	%rd74, %rd1, %rd73;
	ld.global.u32 	%r149, [%rd74];
	mad.lo.s32 	%r150, %r149, %r147, %r146;
	ld.global.u32 	%r151, [%rd69+8];
	ld.global.u32 	%r152, [%rd70+8];
	mul.wide.s32 	%rd75, %r152, 4;
	add.s64 	%rd76, %rd1, %rd75;
	ld.global.u32 	%r153, [%rd76];
	mad.lo.s32 	%r154, %r153, %r151, %r150;
	ld.global.u32 	%r155, [%rd69+12];
	ld.global.u32 	%r156, [%rd70+12];
	mul.wide.s32 	%rd77, %r156, 4;
	add.s64 	%rd78, %rd1, %rd77;
	ld.global.u32 	%r157, [%rd78];
	mad.lo.s32 	%r176, %r157, %r155, %r154;
	add.s32 	%r165, %r165, 4;
$L__BB0_10:
	setp.eq.s32 	%p8, %r22, 0;
	@%p8 bra 	$L__BB0_13;
	neg.s32 	%r173, %r22;
$L__BB0_12:
	.pragma "nounroll";
	mul.wide.s32 	%rd79, %r165, 4;
	add.s64 	%rd80, %rd2, %rd79;
	add.s64 	%rd81, %rd3, %rd79;
	ld.global.u32 	%r158, [%rd81];
	ld.global.u32 	%r159, [%rd80];
	mul.wide.s32 	%rd82, %r159, 4;
	add.s64 	%rd83, %rd1, %rd82;
	ld.global.u32 	%r160, [%rd83];
	mad.lo.s32 	%r176, %r160, %r158, %r176;
	add.s32 	%r165, %r165, 1;
	add.s32 	%r173, %r173, 1;
	setp.ne.s32 	%p9, %r173, 0;
	@%p9 bra 	$L__BB0_12;
$L__BB0_13:
	cvta.to.global.u64 	%rd84, %rd6;
	add.s64 	%rd86, %rd84, %rd12;
	st.global.u32 	[%rd86], %r176;
	ret;

}


// ===== COMPILED SASS (sm_100) =====

	.target	sm_100

	.elftype	@"ET_EXEC"


//--------------------- .note.nv.tkinfo           --------------------------
	.section	.note.nv.tkinfo,"",@"SHT_NOTE"
	.sectionflags	@"SHF_NOTE_NV_TKINFO"
	.tkinfo
        /*0018*/ 	.word	0x00000002
        /*0030*/ 	.string	""
        /*0030*/ 	.string	"ptxas"
        /*0030*/ 	.string	"Cuda compilation tools, release 13.0, V13.0.88"
        /*0030*/ 	.string	"Build cuda_13.0.r13.0/compiler.36424714_0"
        /*0030*/ 	.string	"-arch sm_100 -m 64 "



//--------------------- .note.nv.cuinfo           --------------------------
	.section	.note.nv.cuinfo,"",@"SHT_NOTE"
	.sectionflags	@"SHF_NOTE_NV_CUINFO"
        /*0018*/ 	.short	0x0002
        /*001a*/ 	.short	0x0064
        /*001c*/ 	.short	0x0082
	.zero		2


//--------------------- .nv.info                  --------------------------
	.section	.nv.info,"",@"SHT_CUDA_INFO"
	.align	4


	//----- nvinfo : EIATTR_REGCOUNT
	.align		4
        /*0000*/ 	.byte	0x04, 0x2f
        /*0002*/ 	.short	(.L_1 - .L_0)
	.align		4
.L_0:
        /*0004*/ 	.word	index@(_Z4funcPiS_S_S_S_)
        /*0008*/ 	.word	0x00000020


	//----- nvinfo : EIATTR_FRAME_SIZE
	.align		4
.L_1:
        /*000c*/ 	.byte	0x04, 0x11
        /*000e*/ 	.short	(.L_3 - .L_2)
	.align		4
.L_2:
        /*0010*/ 	.word	index@(_Z4funcPiS_S_S_S_)
        /*0014*/ 	.word	0x00000000


	//----- nvinfo : EIATTR_MIN_STACK_SIZE
	.align		4
.L_3:
        /*0018*/ 	.byte	0x04, 0x12
        /*001a*/ 	.short	(.L_5 - .L_4)
	.align		4
.L_4:
        /*001c*/ 	.word	index@(_Z4funcPiS_S_S_S_)
        /*0020*/ 	.word	0x00000000
.L_5:


//--------------------- .nv.compat                --------------------------
	.section	.nv.compat,"",@"SHT_CUDA_COMPAT_INFO"
	.align	4
        /*0000*/ 	.byte	0x02, 0x09, 0x00, 0x00, 0x02, 0x02, 0x01, 0x00, 0x02, 0x05, 0x05, 0x00, 0x03, 0x07, 0x01, 0x01
        /*0010*/ 	.byte	0x02, 0x03, 0x00, 0x00, 0x02, 0x06, 0x01, 0x00, 0x04, 0x0b, 0x08, 0x00, 0x09, 0x00, 0x00, 0x00
        /*0020*/ 	.byte	0x00, 0x00, 0x00, 0x00


//--------------------- .nv.info._Z4funcPiS_S_S_S_ --------------------------
	.section	.nv.info._Z4funcPiS_S_S_S_,"",@"SHT_CUDA_INFO"
	.sectionflags	@""
	.align	4


	//----- nvinfo : EIATTR_CUDA_API_VERSION
	.align		4
        /*0000*/ 	.byte	0x04, 0x37
        /*0002*/ 	.short	(.L_7 - .L_6)
.L_6:
        /*0004*/ 	.word	0x00000082


	//----- nvinfo : EIATTR_KPARAM_INFO
	.align		4
.L_7:
        /*0008*/ 	.byte	0x04, 0x17
        /*000a*/ 	.short	(.L_9 - .L_8)
.L_8:
        /*000c*/ 	.word	0x00000000
        /*0010*/ 	.short	0x0004
        /*0012*/ 	.short	0x0020
        /*0014*/ 	.byte	0x00, 0xf5, 0x21, 0x00


	//----- nvinfo : EIATTR_KPARAM_INFO
	.align		4
.L_9:
        /*0018*/ 	.byte	0x04, 0x17
        /*001a*/ 	.short	(.L_11 - .L_10)
.L_10:
        /*001c*/ 	.word	0x00000000
        /*0020*/ 	.short	0x0003
        /*0022*/ 	.short	0x0018
        /*0024*/ 	.byte	0x00, 0xf5, 0x21, 0x00


	//----- nvinfo : EIATTR_KPARAM_INFO
	.align		4
.L_11:
        /*0028*/ 	.byte	0x04, 0x17
        /*002a*/ 	.short	(.L_13 - .L_12)
.L_12:
        /*002c*/ 	.word	0x00000000
        /*0030*/ 	.short	0x0002
        /*0032*/ 	.short	0x0010
        /*0034*/ 	.byte	0x00, 0xf5, 0x21, 0x00


	//----- nvinfo : EIATTR_KPARAM_INFO
	.align		4
.L_13:
        /*0038*/ 	.byte	0x04, 0x17
        /*003a*/ 	.short	(.L_15 - .L_14)
.L_14:
        /*003c*/ 	.word	0x00000000
        /*0040*/ 	.short	0x0001
        /*0042*/ 	.short	0x0008
        /*0044*/ 	.byte	0x00, 0xf5, 0x21, 0x00


	//----- nvinfo : EIATTR_KPARAM_INFO
	.align		4
.L_15:
        /*0048*/ 	.byte	0x04, 0x17
        /*004a*/ 	.short	(.L_17 - .L_16)
.L_16:
        /*004c*/ 	.word	0x00000000
        /*0050*/ 	.short	0x0000
        /*0052*/ 	.short	0x0000
        /*0054*/ 	.byte	0x00, 0xf5, 0x21, 0x00


	//----- nvinfo : EIATTR_SPARSE_MMA_MASK
	.align		4
.L_17:
        /*0058*/ 	.byte	0x03, 0x50
        /*005a*/ 	.short	0x0000


	//----- nvinfo : EIATTR_MAXREG_COUNT
	.align		4
        /*005c*/ 	.byte	0x03, 0x1b
        /*005e*/ 	.short	0x00ff


	//----- nvinfo : EIATTR_MERCURY_ISA_VERSION
	.align		4
        /*0060*/ 	.byte	0x03, 0x5f
        /*0062*/ 	.short	0x0101


	//----- nvinfo : EIATTR_VRC_CTA_INIT_COUNT
	.align		4
        /*0064*/ 	.byte	0x02, 0x4a
	.zero		1
	.zero		1


	//----- nvinfo : EIATTR_EXIT_INSTR_OFFSETS
	.align		4
        /*0068*/ 	.byte	0x04, 0x1c
        /*006a*/ 	.short	(.L_19 - .L_18)


	//   ....[0]....
.L_18:
        /*006c*/ 	.word	0x00000e30


	//----- nvinfo : EIATTR_CRS_STACK_SIZE
	.align		4
.L_19:
        /*0070*/ 	.byte	0x04, 0x1e
        /*0072*/ 	.short	(.L_21 - .L_20)
.L_20:
        /*0074*/ 	.word	0x00000000


	//----- nvinfo : EIATTR_CBANK_PARAM_SIZE
	.align		4
.L_21:
        /*0078*/ 	.byte	0x03, 0x19
        /*007a*/ 	.short	0x0028


	//----- nvinfo : EIATTR_PARAM_CBANK
	.align		4
        /*007c*/ 	.byte	0x04, 0x0a
        /*007e*/ 	.short	(.L_23 - .L_22)
	.align		4
.L_22:
        /*0080*/ 	.word	index@(.nv.constant0._Z4funcPiS_S_S_S_)
        /*0084*/ 	.short	0x0380
        /*0086*/ 	.short	0x0028


	//----- nvinfo : EIATTR_SW_WAR
	.align		4
.L_23:
        /*0088*/ 	.byte	0x04, 0x36
        /*008a*/ 	.short	(.L_25 - .L_24)
.L_24:
        /*008c*/ 	.word	0x00000008
.L_25:


//--------------------- .nv.callgraph             --------------------------
	.section	.nv.callgraph,"",@"SHT_CUDA_CALLGRAPH"
	.align	4
	.sectionentsize	8
	.align		4
        /*0000*/ 	.word	0x00000000
	.align		4
        /*0004*/ 	.word	0xffffffff
	.align		4
        /*0008*/ 	.word	0x00000000
	.align		4
        /*000c*/ 	.word	0xfffffffe
	.align		4
        /*0010*/ 	.word	0x00000000
	.align		4
        /*0014*/ 	.word	0xfffffffd
	.align		4
        /*0018*/ 	.word	0x00000000
	.align		4
        /*001c*/ 	.word	0xfffffffc


//--------------------- .text._Z4funcPiS_S_S_S_   --------------------------
	.section	.text._Z4funcPiS_S_S_S_,"ax",@progbits
	.align	128
        .global         _Z4funcPiS_S_S_S_
        .type           _Z4funcPiS_S_S_S_,@function
        .size           _Z4funcPiS_S_S_S_,(.L_x_11 - _Z4funcPiS_S_S_S_)
        .other          _Z4funcPiS_S_S_S_,@"STO_CUDA_ENTRY STV_DEFAULT"
_Z4funcPiS_S_S_S_:
.text._Z4funcPiS_S_S_S_:
[----:B------:R-:W-:Y:S01]  /*0000*/  LDC R1, c[0x0][0x37c] ;  /* 0x0000df00ff017b82 */ /* 0x000fe20000000800 */
[----:B------:R-:W0:Y:S07]  /*0010*/  S2R R5, SR_TID.X ;  /* 0x0000000000057919 */ /* 0x000e2e0000002100 */
[----:B------:R-:W0:Y:S01]  /*0020*/  S2UR UR6, SR_CTAID.X ;  /* 0x00000000000679c3 */ /* 0x000e220000002500 */
[----:B------:R-:W1:Y:S07]  /*0030*/  LDCU.64 UR4, c[0x0][0x358] ;  /* 0x00006b00ff0477ac */ /* 0x000e6e0008000a00 */
[----:B------:R-:W0:Y:S08]  /*0040*/  LDC R0, c[0x0][0x360] ;  /* 0x0000d800ff007b82 */ /* 0x000e300000000800 */
[----:B------:R-:W2:Y:S01]  /*0050*/  LDC.64 R2, c[0x0][0x390] ;  /* 0x0000e400ff027b82 */ /* 0x000ea20000000a00 */
[----:B0-----:R-:W-:-:S04]  /*0060*/  IMAD R0, R0, UR6, R5 ;  /* 0x0000000600007c24 */ /* 0x001fc8000f8e0205 */
[----:B--2---:R-:W-:-:S05]  /*0070*/  IMAD.WIDE R2, R0, 0x4, R2 ;  /* 0x0000000400027825 */ /* 0x004fca00078e0202 */
[----:B-1----:R-:W2:Y:S04]  /*0080*/  LDG.E R4, desc[UR4][R2.64] ;  /* 0x0000000402047981 */ /* 0x002ea8000c1e1900 */
[----:B------:R-:W2:Y:S01]  /*0090*/  LDG.E R5, desc[UR4][R2.64+0x4] ;  /* 0x0000040402057981 */ /* 0x000ea2000c1e1900 */
[----:B------:R-:W-:Y:S01]  /*00a0*/  BSSY.RECONVERGENT B0, `(.L_x_0) ;  /* 0x00000d5000007945 */ /* 0x000fe20003800200 */
[----:B------:R-:W-:Y:S01]  /*00b0*/  HFMA2 R22, -RZ, RZ, 0, 0 ;  /* 0x00000000ff167431 */ /* 0x000fe200000001ff */
[----:B--2---:R-:W-:-:S13]  /*00c0*/  ISETP.GE.AND P0, PT, R4, R5, PT ;  /* 0x000000050400720c */ /* 0x004fda0003f06270 */
[----:B------:R-:W-:Y:S05]  /*00d0*/  @P0 BRA `(.L_x_1) ;  /* 0x0000000c00440947 */ /* 0x000fea0003800000 */
[----:B------:R-:W-:Y:S01]  /*00e0*/  MOV R3, R4 ;  /* 0x0000000400037202 */ /* 0x000fe20000000f00 */
[----:B------:R-:W-:Y:S01]  /*00f0*/  BSSY.RECONVERGENT B1, `(.L_x_2) ;  /* 0x0000069000017945 */ /* 0x000fe20003800200 */
[----:B------:R-:W-:Y:S02]  /*0100*/  MOV R22, RZ ;  /* 0x000000ff00167202 */ /* 0x000fe40000000f00 */
[----:B------:R-:W-:-:S04]  /*0110*/  VIADDMNMX R2, R3, 0x1, R5, !PT ;  /* 0x0000000103027846 */ /* 0x000fc80007800105 */
[CC--:B------:R-:W-:Y:S02]  /*0120*/  IADD3 R4, PT, PT, -R3.reuse, R2.reuse, RZ ;  /* 0x0000000203047210 */ /* 0x0c0fe40007ffe1ff */
[----:B------:R-:W-:Y:S02]  /*0130*/  IADD3 R2, PT, PT, R3, -R2, RZ ;  /* 0x8000000203027210 */ /* 0x000fe40007ffe0ff */
[----:B------:R-:W-:Y:S02]  /*0140*/  LOP3.LUT R5, R4, 0xf, RZ, 0xc0, !PT ;  /* 0x0000000f04057812 */ /* 0x000fe400078ec0ff */
[----:B------:R-:W-:Y:S02]  /*0150*/  ISETP.GT.U32.AND P1, PT, R2, -0x10, PT ;  /* 0xfffffff00200780c */ /* 0x000fe40003f24070 */
[----:B------:R-:W-:-:S11]  /*0160*/  ISETP.NE.AND P0, PT, R5, RZ, PT ;  /* 0x000000ff0500720c */ /* 0x000fd60003f05270 */
[----:B------:R-:W-:Y:S05]  /*0170*/  @P1 BRA `(.L_x_3) ;  /* 0x0000000400801947 */ /* 0x000fea0003800000 */
[----:B------:R-:W0:Y:S01]  /*0180*/  LDC.64 R12, c[0x0][0x380] ;  /* 0x0000e000ff0c7b82 */ /* 0x000e220000000a00 */
[----:B------:R-:W-:Y:S02]  /*0190*/  LOP3.LUT R2, R4, 0xfffffff0, RZ, 0xc0, !PT ;  /* 0xfffffff004027812 */ /* 0x000fe400078ec0ff */
[----:B------:R-:W-:Y:S02]  /*01a0*/  MOV R22, RZ ;  /* 0x000000ff00167202 */ /* 0x000fe40000000f00 */
[----:B------:R-:W-:-:S03]  /*01b0*/  IADD3 R2, PT, PT, -R2, RZ, RZ ;  /* 0x000000ff02027210 */ /* 0x000fc60007ffe1ff */
[----:B------:R-:W1:Y:S01]  /*01c0*/  LDC.64 R14, c[0x0][0x3a0] ;  /* 0x0000e800ff0e7b82 */ /* 0x000e620000000a00 */
[----:B0-----:R-:W-:-:S04]  /*01d0*/  IADD3 R12, P1, PT, R12, 0x20, RZ ;  /* 0x000000200c0c7810 */ /* 0x001fc80007f3e0ff */
[----:B------:R-:W-:Y:S02]  /*01e0*/  IADD3.X R13, PT, PT, RZ, R13, RZ, P1, !PT ;  /* 0x0000000dff0d7210 */ /* 0x000fe40000ffe4ff */
[----:B-1----:R-:W-:-:S04]  /*01f0*/  IADD3 R14, P2, PT, R14, 0x20, RZ ;  /* 0x000000200e0e7810 */ /* 0x002fc80007f5e0ff */
[----:B------:R-:W-:-:S09]  /*0200*/  IADD3.X R15, PT, PT, RZ, R15, RZ, P2, !PT ;  /* 0x0000000fff0f7210 */ /* 0x000fd200017fe4ff */
.L_x_4:
[C---:B------:R-:W-:Y:S01]  /*0210*/  IMAD.WIDE R20, R3.reuse, 0x4, R14 ;  /* 0x0000000403147825 */ /* 0x040fe200078e020e */
[----:B------:R-:W0:Y:S04]  /*0220*/  LDC.64 R16, c[0x0][0x388] ;  /* 0x0000e200ff107b82 */ /* 0x000e280000000a00 */
[----:B------:R-:W0:Y:S04]  /*0230*/  LDG.E R19, desc[UR4][R20.64+-0x20] ;  /* 0xffffe00414137981 */ /* 0x000e28000c1e1900 */
[----:B------:R-:W2:Y:S04]  /*0240*/  LDG.E R29, desc[UR4][R20.64+-0x1c] ;  /* 0xffffe404141d7981 */ /* 0x000ea8000c1e1900 */
[----:B------:R-:W3:Y:S01]  /*0250*/  LDG.E R9, desc[UR4][R20.64+-0x18] ;  /* 0xffffe80414097981 */ /* 0x000ee2000c1e1900 */
[----:B------:R-:W-:-:S03]  /*0260*/  IMAD.WIDE R26, R3, 0x4, R12 ;  /* 0x00000004031a7825 */ /* 0x000fc600078e020c */
[----:B------:R-:W4:Y:S04]  /*0270*/  LDG.E R7, desc[UR4][R20.64+-0x14] ;  /* 0xffffec0414077981 */ /* 0x000f28000c1e1900 */
[----:B------:R-:W5:Y:S04]  /*0280*/  LDG.E R25, desc[UR4][R26.64+-0x1c] ;  /* 0xffffe4041a197981 */ /* 0x000f68000c1e1900 */
[----:B------:R-:W5:Y:S04]  /*0290*/  LDG.E R24, desc[UR4][R20.64+-0x10] ;  /* 0xfffff00414187981 */ /* 0x000f68000c1e1900 */
[----:B------:R-:W5:Y:S04]  /*02a0*/  LDG.E R23, desc[UR4][R20.64+-0xc] ;  /* 0xfffff40414177981 */ /* 0x000f68000c1e1900 */
[----:B------:R-:W5:Y:S01]  /*02b0*/  LDG.E R11, desc[UR4][R26.64+-0x18] ;  /* 0xffffe8041a0b7981 */ /* 0x000f62000c1e1900 */
[----:B0-----:R-:W-:-:S06]  /*02c0*/  IMAD.WIDE R18, R19, 0x4, R16 ;  /* 0x0000000413127825 */ /* 0x001fcc00078e0210 */
[----:B------:R-:W5:Y:S04]  /*02d0*/  LDG.E R18, desc[UR4][R18.64] ;  /* 0x0000000412127981 */ /* 0x000f68000c1e1900 */
[----:B------:R-:W5:Y:S01]  /*02e0*/  LDG.E R19, desc[UR4][R26.64+-0x20] ;  /* 0xffffe0041a137981 */ /* 0x000f62000c1e1900 */
[----:B--2---:R-:W-:-:S05]  /*02f0*/  IMAD.WIDE R28, R29, 0x4, R16 ;  /* 0x000000041d1c7825 */ /* 0x004fca00078e0210 */
[----:B------:R-:W2:Y:S01]  /*0300*/  LDG.E R10, desc[UR4][R28.64] ;  /* 0x000000041c0a7981 */ /* 0x000ea2000c1e1900 */
[----:B---3--:R-:W-:-:S06]  /*0310*/  IMAD.WIDE R8, R9, 0x4, R16 ;  /* 0x0000000409087825 */ /* 0x008fcc00078e0210 */
[----:B------:R-:W3:Y:S01]  /*0320*/  LDG.E R8, desc[UR4][R8.64] ;  /* 0x0000000408087981 */ /* 0x000ee2000c1e1900 */
[----:B----4-:R-:W-:-:S03]  /*0330*/  IMAD.WIDE R6, R7, 0x4, R16 ;  /* 0x0000000407067825 */ /* 0x010fc600078e0210 */
[----:B------:R-:W4:Y:S04]  /*0340*/  LDG.E R29, desc[UR4][R20.64+-0x8] ;  /* 0xfffff804141d7981 */ /* 0x000f28000c1e1900 */
[----:B------:R-:W4:Y:S04]  /*0350*/  LDG.E R6, desc[UR4][R6.64] ;  /* 0x0000000406067981 */ /* 0x000f28000c1e1900 */
[----:B------:R-:W4:Y:S04]  /*0360*/  LDG.E R9, desc[UR4][R20.64+-0x4] ;  /* 0xfffffc0414097981 */ /* 0x000f28000c1e1900 */
[----:B------:R-:W4:Y:S01]  /*0370*/  LDG.E R7, desc[UR4][R20.64] ;  /* 0x0000000414077981 */ /* 0x000f22000c1e1900 */
[----:B-----5:R-:W-:-:S03]  /*0380*/  IMAD R18, R19, R18, R22 ;  /* 0x0000001213127224 */ /* 0x020fc600078e0216 */
[----:B------:R-:W5:Y:S01]  /*0390*/  LDG.E R19, desc[UR4][R26.64+-0x14] ;  /* 0xffffec041a137981 */ /* 0x000f62000c1e1900 */
[----:B--2---:R-:W-:Y:S02]  /*03a0*/  IMAD R10, R25, R10, R18 ;  /* 0x0000000a190a7224 */ /* 0x004fe400078e0212 */
[--C-:B------:R-:W-:Y:S01]  /*03b0*/  IMAD.WIDE R24, R24, 0x4, R16.reuse ;  /* 0x0000000418187825 */ /* 0x100fe200078e0210 */
[----:B------:R-:W2:Y:S05]  /*03c0*/  LDG.E R18, desc[UR4][R26.64+-0x10] ;  /* 0xfffff0041a127981 */ /* 0x000eaa000c1e1900 */
[----:B------:R-:W2:Y:S01]  /*03d0*/  LDG.E R25, desc[UR4][R24.64] ;  /* 0x0000000418197981 */ /* 0x000ea2000c1e1900 */
[----:B------:R-:W-:-:S04]  /*03e0*/  IMAD.WIDE R22, R23, 0x4, R16 ;  /* 0x0000000417167825 */ /* 0x000fc800078e0210 */
[----:B---3--:R-:W-:Y:S02]  /*03f0*/  IMAD R8, R11, R8, R10 ;  /* 0x000000080b087224 */ /* 0x008fe400078e020a */
[----:B------:R-:W3:Y:S04]  /*0400*/  LDG.E R11, desc[UR4][R20.64+0x4] ;  /* 0x00000404140b7981 */ /* 0x000ee8000c1e1900 */
[----:B------:R-:W3:Y:S01]  /*0410*/  LDG.E R23, desc[UR4][R22.64] ;  /* 0x0000000416177981 */ /* 0x000ee2000c1e1900 */
[----:B----4-:R-:W-:-:S03]  /*0420*/  IMAD.WIDE R28, R29, 0x4, R16 ;  /* 0x000000041d1c7825 */ /* 0x010fc600078e0210 */
[----:B------:R-:W4:Y:S04]  /*0430*/  LDG.E R24, desc[UR4][R26.64+0x4] ;  /* 0x000004041a187981 */ /* 0x000f28000c1e1900 */
[----:B------:R-:W4:Y:S01]  /*0440*/  LDG.E R22, desc[UR4][R26.64+-0xc] ;  /* 0xfffff4041a167981 */ /* 0x000f22000c1e1900 */
[----:B-----5:R-:W-:-:S03]  /*0450*/  IMAD R6, R19, R6, R8 ;  /* 0x0000000613067224 */ /* 0x020fc600078e0208 */
[----:B------:R-:W5:Y:S01]  /*0460*/  LDG.E R19, desc[UR4][R28.64] ;  /* 0x000000041c137981 */ /* 0x000f62000c1e1900 */
[----:B------:R-:W-:-:S06]  /*0470*/  IMAD.WIDE R8, R9, 0x4, R16 ;  /* 0x0000000409087825 */ /* 0x000fcc00078e0210 */
[----:B------:R-:W5:Y:S04]  /*0480*/  LDG.E R8, desc[UR4][R8.64] ;  /* 0x0000000408087981 */ /* 0x000f68000c1e1900 */
[----:B------:R-:W5:Y:S01]  /*0490*/  LDG.E R28, desc[UR4][R26.64+-0x8] ;  /* 0xfffff8041a1c7981 */ /* 0x000f62000c1e1900 */
[----:B--2---:R-:W-:-:S03]  /*04a0*/  IMAD R18, R18, R25, R6 ;  /* 0x0000001912127224 */ /* 0x004fc600078e0206 */
[----:B------:R-:W2:Y:S04]  /*04b0*/  LDG.E R29, desc[UR4][R20.64+0x1c] ;  /* 0x00001c04141d7981 */ /* 0x000ea8000c1e1900 */
[----:B------:R-:W2:Y:S01]  /*04c0*/  LDG.E R9, desc[UR4][R26.64+-0x4] ;  /* 0xfffffc041a097981 */ /* 0x000ea2000c1e1900 */
[----:B------:R-:W-:-:S03]  /*04d0*/  IMAD.WIDE R6, R7, 0x4, R16 ;  /* 0x0000000407067825 */ /* 0x000fc600078e0210 */
[----:B------:R-:W2:Y:S01]  /*04e0*/  LDG.E R25, desc[UR4][R20.64+0x14] ;  /* 0x0000140414197981 */ /* 0x000ea2000c1e1900 */
[----:B---3--:R-:W-:-:S03]  /*04f0*/  IMAD.WIDE R10, R11, 0x4, R16 ;  /* 0x000000040b0a7825 */ /* 0x008fc600078e0210 */
[----:B------:R-:W3:Y:S01]  /*0500*/  LDG.E R6, desc[UR4][R6.64] ;  /* 0x0000000406067981 */ /* 0x000ee2000c1e1900 */
[----:B----4-:R-:W-:-:S03]  /*0510*/  IMAD R23, R22, R23, R18 ;  /* 0x0000001716177224 */ /* 0x010fc600078e0212 */
[----:B------:R-:W4:Y:S04]  /*0520*/  LDG.E R10, desc[UR4][R10.64] ;  /* 0x000000040a0a7981 */ /* 0x000f28000c1e1900 */
[----:B------:R-:W3:Y:S04]  /*0530*/  LDG.E R22, desc[UR4][R20.64+0x8] ;  /* 0x0000080414167981 */ /* 0x000ee8000c1e1900 */
[----:B------:R-:W4:Y:S04]  /*0540*/  LDG.E R7, desc[UR4][R26.64] ;  /* 0x000000041a077981 */ /* 0x000f28000c1e1900 */
[----:B------:R-:W4:Y:S04]  /*0550*/  LDG.E R18, desc[UR4][R20.64+0xc] ;  /* 0x00000c0414127981 */ /* 0x000f28000c1e1900 */
[----:B------:R-:W4:Y:S01]  /*0560*/  LDG.E R11, desc[UR4][R26.64+0x18] ;  /* 0x000018041a0b7981 */ /* 0x000f22000c1e1900 */
[----:B-----5:R-:W-:-:S03]  /*0570*/  IMAD R19, R28, R19, R23 ;  /* 0x000000131c137224 */ /* 0x020fc600078e0217 */
[----:B------:R-:W5:Y:S01]  /*0580*/  LDG.E R23, desc[UR4][R20.64+0x10] ;  /* 0x0000100414177981 */ /* 0x000f62000c1e1900 */
[----:B--2---:R-:W-:-:S03]  /*0590*/  IMAD R8, R9, R8, R19 ;  /* 0x0000000809087224 */ /* 0x004fc600078e0213 */
[----:B------:R3:W2:Y:S04]  /*05a0*/  LDG.E R19, desc[UR4][R20.64+0x18] ;  /* 0x0000180414137981 */ /* 0x0006a8000c1e1900 */
[----:B------:R-:W2:Y:S01]  /*05b0*/  LDG.E R9, desc[UR4][R26.64+0x10] ;  /* 0x000010041a097981 */ /* 0x000ea2000c1e1900 */
[----:B---3--:R-:W-:-:S04]  /*05c0*/  IMAD.WIDE R20, R22, 0x4, R16 ;  /* 0x0000000416147825 */ /* 0x008fc800078e0210 */
[----:B----4-:R-:W-:Y:S02]  /*05d0*/  IMAD R7, R7, R6, R8 ;  /* 0x0000000607077224 */ /* 0x010fe400078e0208 */
[----:B------:R-:W3:Y:S02]  /*05e0*/  LDG.E R8, desc[UR4][R26.64+0xc] ;  /* 0x00000c041a087981 */ /* 0x000ee4000c1e1900 */
[----:B------:R-:W-:Y:S02]  /*05f0*/  IMAD R6, R24, R10, R7 ;  /* 0x0000000a18067224 */ /* 0x000fe400078e0207 */
[----:B------:R-:W4:Y:S04]  /*0600*/  LDG.E R7, desc[UR4][R26.64+0x8] ;  /* 0x000008041a077981 */ /* 0x000f28000c1e1900 */
[----:B------:R-:W3:Y:S04]  /*0610*/  LDG.E R10, desc[UR4][R26.64+0x14] ;  /* 0x000014041a0a7981 */ /* 0x000ee8000c1e1900 */
[----:B------:R-:W3:Y:S01]  /*0620*/  LDG.E R26, desc[UR4][R26.64+0x1c] ;  /* 0x00001c041a1a7981 */ /* 0x000ee2000c1e1900 */
[----:B------:R-:W-:-:S06]  /*0630*/  IMAD.WIDE R24, R25, 0x4, R16 ;  /* 0x0000000419187825 */ /* 0x000fcc00078e0210 */
[----:B------:R-:W3:Y:S04]  /*0640*/  LDG.E R25, desc[UR4][R24.64] ;  /* 0x0000000418197981 */ /* 0x000ee8000c1e1900 */
[----:B------:R0:W4:Y:S02]  /*0650*/  LDG.E R27, desc[UR4][R20.64] ;  /* 0x00000004141b7981 */ /* 0x000124000c1e1900 */
[----:B0-----:R-:W-:-:S06]  /*0660*/  IMAD.WIDE R20, R18, 0x4, R16 ;  /* 0x0000000412147825 */ /* 0x001fcc00078e0210 */
[----:B------:R-:W3:Y:S01]  /*0670*/  LDG.E R21, desc[UR4][R20.64] ;  /* 0x0000000414157981 */ /* 0x000ee2000c1e1900 */
[----:B-----5:R-:W-:-:S06]  /*0680*/  IMAD.WIDE R22, R23, 0x4, R16 ;  /* 0x0000000417167825 */ /* 0x020fcc00078e0210 */
[----:B------:R-:W5:Y:S01]  /*0690*/  LDG.E R22, desc[UR4][R22.64] ;  /* 0x0000000416167981 */ /* 0x000f62000c1e1900 */
[----:B--2---:R-:W-:-:S04]  /*06a0*/  IMAD.WIDE R18, R19, 0x4, R16 ;  /* 0x0000000413127825 */ /* 0x004fc800078e0210 */
[----:B------:R-:W-:Y:S02]  /*06b0*/  IMAD.WIDE R16, R29, 0x4, R16 ;  /* 0x000000041d107825 */ /* 0x000fe400078e0210 */
[----:B------:R-:W2:Y:S04]  /*06c0*/  LDG.E R18, desc[UR4][R18.64] ;  /* 0x0000000412127981 */ /* 0x000ea8000c1e1900 */
[----:B------:R-:W2:Y:S01]  /*06d0*/  LDG.E R16, desc[UR4][R16.64] ;  /* 0x0000000410107981 */ /* 0x000ea2000c1e1900 */
[----:B------:R-:W-:-:S04]  /*06e0*/  IADD3 R2, PT, PT, R2, 0x10, RZ ;  /* 0x0000001002027810 */ /* 0x000fc80007ffe0ff */
[----:B------:R-:W-:Y:S02]  /*06f0*/  ISETP.NE.AND P1, PT, R2, RZ, PT ;  /* 0x000000ff0200720c */ /* 0x000fe40003f25270 */
[----:B------:R-:W-:Y:S01]  /*0700*/  IADD3 R3, PT, PT, R3, 0x10, RZ ;  /* 0x0000001003037810 */ /* 0x000fe20007ffe0ff */
[----:B----4-:R-:W-:-:S04]  /*0710*/  IMAD R6, R7, R27, R6 ;  /* 0x0000001b07067224 */ /* 0x010fc800078e0206 */
[----:B---3--:R-:W-:-:S04]  /*0720*/  IMAD R6, R8, R21, R6 ;  /* 0x0000001508067224 */ /* 0x008fc800078e0206 */
[----:B-----5:R-:W-:-:S04]  /*0730*/  IMAD R6, R9, R22, R6 ;  /* 0x0000001609067224 */ /* 0x020fc800078e0206 */
[----:B------:R-:W-:-:S04]  /*0740*/  IMAD R6, R10, R25, R6 ;  /* 0x000000190a067224 */ /* 0x000fc800078e0206 */
[----:B--2---:R-:W-:-:S04]  /*0750*/  IMAD R11, R11, R18, R6 ;  /* 0x000000120b0b7224 */ /* 0x004fc800078e0206 */
[----:B------:R-:W-:Y:S01]  /*0760*/  IMAD R22, R26, R16, R11 ;  /* 0x000000101a167224 */ /* 0x000fe200078e020b */
[----:B------:R-:W-:Y:S06]  /*0770*/  @P1 BRA `(.L_x_4) ;  /* 0xfffffff800a41947 */ /* 0x000fec000383ffff */
.L_x_3:
[----:B------:R-:W-:Y:S05]  /*0780*/  BSYNC.RECONVERGENT B1 ;  /* 0x0000000000017941 */ /* 0x000fea0003800200 */
.L_x_2:
[----:B------:R-:W-:Y:S05]  /*0790*/  @!P0 BRA `(.L_x_1) ;  /* 0x0000000400948947 */ /* 0x000fea0003800000 */
[----:B------:R-:W-:Y:S01]  /*07a0*/  ISETP.GE.U32.AND P0, PT, R5, 0x8, PT ;  /* 0x000000080500780c */ /* 0x000fe20003f06070 */
[----:B------:R-:W-:Y:S01]  /*07b0*/  BSSY.RECONVERGENT B1, `(.L_x_5) ;  /* 0x0000032000017945 */ /* 0x000fe20003800200 */
[----:B------:R-:W-:-:S04]  /*07c0*/  LOP3.LUT R25, R4, 0x7, RZ, 0xc0, !PT ;  /* 0x0000000704197812 */ /* 0x000fc800078ec0ff */
[----:B------:R-:W-:-:S07]  /*07d0*/  ISETP.NE.AND P1, PT, R25, RZ, PT ;  /* 0x000000ff1900720c */ /* 0x000fce0003f25270 */
[----:B------:R-:W-:Y:S06]  /*07e0*/  @!P0 BRA `(.L_x_6) ;  /* 0x0000000000b88947 */ /* 0x000fec0003800000 */
[----:B------:R-:W0:Y:S08]  /*07f0*/  LDC.64 R18, c[0x0][0x3a0] ;  /* 0x0000e800ff127b82 */ /* 0x000e300000000a00 */
[----:B------:R-:W1:Y:S08]  /*0800*/  LDC.64 R8, c[0x0][0x388] ;  /* 0x0000e200ff087b82 */ /* 0x000e700000000a00 */
[----:B------:R-:W2:Y:S01]  /*0810*/  LDC.64 R6, c[0x0][0x380] ;  /* 0x0000e000ff067b82 */ /* 0x000ea20000000a00 */
[----:B0-----:R-:W-:-:S05]  /*0820*/  IMAD.WIDE R18, R3, 0x4, R18 ;  /* 0x0000000403127825 */ /* 0x001fca00078e0212 */
[----:B------:R-:W1:Y:S04]  /*0830*/  LDG.E R29, desc[UR4][R18.64] ;  /* 0x00000004121d7981 */ /* 0x000e68000c1e1900 */
[----:B------:R-:W3:Y:S04]  /*0840*/  LDG.E R27, desc[UR4][R18.64+0x4] ;  /* 0x00000404121b7981 */ /* 0x000ee8000c1e1900 */
[----:B------:R-:W4:Y:S04]  /*0850*/  LDG.E R23, desc[UR4][R18.64+0x8] ;  /* 0x0000080412177981 */ /* 0x000f28000c1e1900 */
[----:B------:R-:W5:Y:S04]  /*0860*/  LDG.E R11, desc[UR4][R18.64+0xc] ;  /* 0x00000c04120b7981 */ /* 0x000f68000c1e1900 */
[----:B------:R-:W5:Y:S04]  /*0870*/  LDG.E R13, desc[UR4][R18.64+0x10] ;  /* 0x00001004120d7981 */ /* 0x000f68000c1e1900 */
[----:B------:R-:W5:Y:S04]  /*0880*/  LDG.E R15, desc[UR4][R18.64+0x14] ;  /* 0x00001404120f7981 */ /* 0x000f68000c1e1900 */
[----:B------:R-:W5:Y:S04]  /*0890*/  LDG.E R17, desc[UR4][R18.64+0x18] ;  /* 0x0000180412117981 */ /* 0x000f68000c1e1900 */
[----:B------:R4:W5:Y:S01]  /*08a0*/  LDG.E R21, desc[UR4][R18.64+0x1c] ;  /* 0x00001c0412157981 */ /* 0x000962000c1e1900 */
[----:B--2---:R-:W-:-:S05]  /*08b0*/  IMAD.WIDE R6, R3, 0x4, R6 ;  /* 0x0000000403067825 */ /* 0x004fca00078e0206 */
[----:B------:R-:W2:Y:S04]  /*08c0*/  LDG.E R2, desc[UR4][R6.64] ;  /* 0x0000000406027981 */ /* 0x000ea8000c1e1900 */
[----:B------:R-:W2:Y:S01]  /*08d0*/  LDG.E R24, desc[UR4][R6.64+0x8] ;  /* 0x0000080406187981 */ /* 0x000ea2000c1e1900 */
[----:B-1----:R-:W-:-:S04]  /*08e0*/  IMAD.WIDE R28, R29, 0x4, R8 ;  /* 0x000000041d1c7825 */ /* 0x002fc800078e0208 */
[--C-:B---3--:R-:W-:Y:S01]  /*08f0*/  IMAD.WIDE R26, R27, 0x4, R8.reuse ;  /* 0x000000041b1a7825 */ /* 0x108fe200078e0208 */
[----:B------:R-:W2:Y:S03]  /*0900*/  LDG.E R5, desc[UR4][R28.64] ;  /* 0x000000041c057981 */ /* 0x000ea6000c1e1900 */
[--C-:B----4-:R-:W-:Y:S01]  /*0910*/  IMAD.WIDE R18, R23, 0x4, R8.reuse ;  /* 0x0000000417127825 */ /* 0x110fe200078e0208 */
[----:B------:R-:W3:Y:S04]  /*0920*/  LDG.E R20, desc[UR4][R26.64] ;  /* 0x000000041a147981 */ /* 0x000ee8000c1e1900 */
[----:B------:R-:W3:Y:S01]  /*0930*/  LDG.E R23, desc[UR4][R6.64+0x4] ;  /* 0x0000040406177981 */ /* 0x000ee2000c1e1900 */
[----:B-----5:R-:W-:-:S03]  /*0940*/  IMAD.WIDE R10, R11, 0x4, R8 ;  /* 0x000000040b0a7825 */ /* 0x020fc600078e0208 */
[----:B------:R-:W4:Y:S01]  /*0950*/  LDG.E R19, desc[UR4][R18.64] ;  /* 0x0000000412137981 */ /* 0x000f22000c1e1900 */
[----:B------:R-:W-:-:S03]  /*0960*/  IMAD.WIDE R12, R13, 0x4, R8 ;  /* 0x000000040d0c7825 */ /* 0x000fc600078e0208 */
[----:B------:R-:W5:Y:S01]  /*0970*/  LDG.E R11, desc[UR4][R10.64] ;  /* 0x000000040a0b7981 */ /* 0x000f62000c1e1900 */
[----:B------:R-:W-:-:S03]  /*0980*/  IMAD.WIDE R14, R15, 0x4, R8 ;  /* 0x000000040f0e7825 */ /* 0x000fc600078e0208 */
[----:B------:R-:W5:Y:S01]  /*0990*/  LDG.E R28, desc[UR4][R6.64+0xc] ;  /* 0x00000c04061c7981 */ /* 0x000f62000c1e1900 */
[----:B------:R-:W-:-:S03]  /*09a0*/  IMAD.WIDE R16, R17, 0x4, R8 ;  /* 0x0000000411107825 */ /* 0x000fc600078e0208 */
[----:B------:R-:W5:Y:S04]  /*09b0*/  LDG.E R12, desc[UR4][R12.64] ;  /* 0x000000040c0c7981 */ /* 0x000f68000c1e1900 */
[----:B------:R-:W5:Y:S01]  /*09c0*/  LDG.E R29, desc[UR4][R6.64+0x10] ;  /* 0x00001004061d7981 */ /* 0x000f62000c1e1900 */
[----:B------:R-:W-:-:S03]  /*09d0*/  IMAD.WIDE R8, R21, 0x4, R8 ;  /* 0x0000000415087825 */ /* 0x000fc600078e0208 */
[----:B------:R-:W5:Y:S04]  /*09e0*/  LDG.E R15, desc[UR4][R14.64] ;  /* 0x000000040e0f7981 */ /* 0x000f68000c1e1900 */
[----:B------:R-:W5:Y:S04]  /*09f0*/  LDG.E R26, desc[UR4][R6.64+0x14] ;  /* 0x00001404061a7981 */ /* 0x000f68000c1e1900 */
[----:B------:R-:W5:Y:S04]  /*0a00*/  LDG.E R16, desc[UR4][R16.64] ;  /* 0x0000000410107981 */ /* 0x000f68000c1e1900 */
[----:B------:R-:W5:Y:S04]  /*0a10*/  LDG.E R21, desc[UR4][R6.64+0x18] ;  /* 0x0000180406157981 */ /* 0x000f68000c1e1900 */
[----:B------:R-:W5:Y:S04]  /*0a20*/  LDG.E R10, desc[UR4][R6.64+0x1c] ;  /* 0x00001c04060a7981 */ /* 0x000f68000c1e1900 */
[----:B------:R-:W5:Y:S01]  /*0a30*/  LDG.E R8, desc[UR4][R8.64] ;  /* 0x0000000408087981 */ /* 0x000f62000c1e1900 */
[----:B------:R-:W-:Y:S01]  /*0a40*/  IADD3 R3, PT, PT, R3, 0x8, RZ ;  /* 0x0000000803037810 */ /* 0x000fe20007ffe0ff */
[----:B--2---:R-:W-:-:S04]  /*0a50*/  IMAD R2, R2, R5, R22 ;  /* 0x0000000502027224 */ /* 0x004fc800078e0216 */
[----:B---3--:R-:W-:-:S04]  /*0a60*/  IMAD R2, R23, R20, R2 ;  /* 0x0000001417027224 */ /* 0x008fc800078e0202 */
[----:B----4-:R-:W-:-:S04]  /*0a70*/  IMAD R2, R24, R19, R2 ;  /* 0x0000001318027224 */ /* 0x010fc800078e0202 */
[----:B-----5:R-:W-:-:S04]  /*0a80*/  IMAD R2, R28, R11, R2 ;  /* 0x0000000b1c027224 */ /* 0x020fc800078e0202 */
[----:B------:R-:W-:-:S04]  /*0a90*/  IMAD R2, R29, R12, R2 ;  /* 0x0000000c1d027224 */ /* 0x000fc800078e0202 */
[----:B------:R-:W-:-:S04]  /*0aa0*/  IMAD R2, R26, R15, R2 ;  /* 0x0000000f1a027224 */ /* 0x000fc800078e0202 */
[----:B------:R-:W-:-:S04]  /*0ab0*/  IMAD R21, R21, R16, R2 ;  /* 0x0000001015157224 */ /* 0x000fc800078e0202 */
[----:B------:R-:W-:-:S07]  /*0ac0*/  IMAD R22, R10, R8, R21 ;  /* 0x000000080a167224 */ /* 0x000fce00078e0215 */
.L_x_6:
[----:B------:R-:W-:Y:S05]  /*0ad0*/  BSYNC.RECONVERGENT B1 ;  /* 0x0000000000017941 */ /* 0x000fea0003800200 */
.L_x_5:
[----:B------:R-:W-:Y:S05]  /*0ae0*/  @!P1 BRA `(.L_x_1) ;  /* 0x0000000000c09947 */ /* 0x000fea0003800000 */
[----:B------:R-:W-:Y:S01]  /*0af0*/  ISETP.GE.U32.AND P0, PT, R25, 0x4, PT ;  /* 0x000000041900780c */ /* 0x000fe20003f06070 */
[----:B------:R-:W-:Y:S01]  /*0b00*/  BSSY.RECONVERGENT B1, `(.L_x_7) ;  /* 0x000001e000017945 */ /* 0x000fe20003800200 */
[----:B------:R-:W-:-:S04]  /*0b10*/  LOP3.LUT R4, R4, 0x3, RZ, 0xc0, !PT ;  /* 0x0000000304047812 */ /* 0x000fc800078ec0ff */
[----:B------:R-:W-:-:S07]  /*0b20*/  ISETP.NE.AND P1, PT, R4, RZ, PT ;  /* 0x000000ff0400720c */ /* 0x000fce0003f25270 */
[----:B------:R-:W-:Y:S06]  /*0b30*/  @!P0 BRA `(.L_x_8) ;  /* 0x0000000000688947 */ /* 0x000fec0003800000 */
[----:B------:R-:W0:Y:S08]  /*0b40*/  LDC.64 R6, c[0x0][0x3a0] ;  /* 0x0000e800ff067b82 */ /* 0x000e300000000a00 */
[----:B------:R-:W1:Y:S01]  /*0b50*/  LDC.64 R8, c[0x0][0x380] ;  /* 0x0000e000ff087b82 */ /* 0x000e620000000a00 */
[----:B0-----:R-:W-:-:S07]  /*0b60*/  IMAD.WIDE R10, R3, 0x4, R6 ;  /* 0x00000004030a7825 */ /* 0x001fce00078e0206 */
[----:B------:R-:W0:Y:S01]  /*0b70*/  LDC.64 R6, c[0x0][0x388] ;  /* 0x0000e200ff067b82 */ /* 0x000e220000000a00 */
[----:B------:R-:W0:Y:S04]  /*0b80*/  LDG.E R13, desc[UR4][R10.64] ;  /* 0x000000040a0d7981 */ /* 0x000e28000c1e1900 */
[----:B------:R-:W2:Y:S04]  /*0b90*/  LDG.E R15, desc[UR4][R10.64+0x4] ;  /* 0x000004040a0f7981 */ /* 0x000ea8000c1e1900 */
[----:B------:R-:W3:Y:S04]  /*0ba0*/  LDG.E R17, desc[UR4][R10.64+0x8] ;  /* 0x000008040a117981 */ /* 0x000ee8000c1e1900 */
[----:B------:R-:W4:Y:S01]  /*0bb0*/  LDG.E R19, desc[UR4][R10.64+0xc] ;  /* 0x00000c040a137981 */ /* 0x000f22000c1e1900 */
[----:B-1----:R-:W-:-:S05]  /*0bc0*/  IMAD.WIDE R8, R3, 0x4, R8 ;  /* 0x0000000403087825 */ /* 0x002fca00078e0208 */
[----:B------:R-:W5:Y:S04]  /*0bd0*/  LDG.E R5, desc[UR4][R8.64] ;  /* 0x0000000408057981 */ /* 0x000f68000c1e1900 */
[----:B------:R-:W5:Y:S04]  /*0be0*/  LDG.E R2, desc[UR4][R8.64+0x4] ;  /* 0x0000040408027981 */ /* 0x000f68000c1e1900 */
[----:B------:R-:W5:Y:S01]  /*0bf0*/  LDG.E R11, desc[UR4][R8.64+0x8] ;  /* 0x00000804080b7981 */ /* 0x000f62000c1e1900 */
[----:B0-----:R-:W-:-:S04]  /*0c00*/  IMAD.WIDE R12, R13, 0x4, R6 ;  /* 0x000000040d0c7825 */ /* 0x001fc800078e0206 */
[--C-:B--2---:R-:W-:Y:S02]  /*0c10*/  IMAD.WIDE R14, R15, 0x4, R6.reuse ;  /* 0x000000040f0e7825 */ /* 0x104fe400078e0206 */
[----:B------:R-:W5:Y:S02]  /*0c20*/  LDG.E R12, desc[UR4][R12.64] ;  /* 0x000000040c0c7981 */ /* 0x000f64000c1e1900 */
[--C-:B---3--:R-:W-:Y:S02]  /*0c30*/  IMAD.WIDE R16, R17, 0x4, R6.reuse ;  /* 0x0000000411107825 */ /* 0x108fe400078e0206 */
[----:B------:R-:W2:Y:S02]  /*0c40*/  LDG.E R14, desc[UR4][R14.64] ;  /* 0x000000040e0e7981 */ /* 0x000ea4000c1e1900 */
[----:B----4-:R-:W-:Y:S02]  /*0c50*/  IMAD.WIDE R6, R19, 0x4, R6 ;  /* 0x0000000413067825 */ /* 0x010fe400078e0206 */
[----:B------:R-:W3:Y:S04]  /*0c60*/  LDG.E R16, desc[UR4][R16.64] ;  /* 0x0000000410107981 */ /* 0x000ee8000c1e1900 */
[----:B------:R-:W4:Y:S04]  /*0c70*/  LDG.E R19, desc[UR4][R8.64+0xc] ;  /* 0x00000c0408137981 */ /* 0x000f28000c1e1900 */
[----:B------:R-:W4:Y:S01]  /*0c80*/  LDG.E R6, desc[UR4][R6.64] ;  /* 0x0000000406067981 */ /* 0x000f22000c1e1900 */
[----:B------:R-:W-:Y:S01]  /*0c90*/  IADD3 R3, PT, PT, R3, 0x4, RZ ;  /* 0x0000000403037810 */ /* 0x000fe20007ffe0ff */
[----:B-----5:R-:W-:-:S04]  /*0ca0*/  IMAD R5, R5, R12, R22 ;  /* 0x0000000c05057224 */ /* 0x020fc800078e0216 */
[----:B--2---:R-:W-:-:S04]  /*0cb0*/  IMAD R2, R2, R14, R5 ;  /* 0x0000000e02027224 */ /* 0x004fc800078e0205 */
[----:B---3--:R-:W-:-:S04]  /*0cc0*/  IMAD R2, R11, R16, R2 ;  /* 0x000000100b027224 */ /* 0x008fc800078e0202 */
[----:B----4-:R-:W-:-:S07]  /*0cd0*/  IMAD R22, R19, R6, R2 ;  /* 0x0000000613167224 */ /* 0x010fce00078e0202 */
.L_x_8:
[----:B------:R-:W-:Y:S05]  /*0ce0*/  BSYNC.RECONVERGENT B1 ;  /* 0x0000000000017941 */ /* 0x000fea0003800200 */
.L_x_7:
[----:B------:R-:W-:Y:S05]  /*0cf0*/  @!P1 BRA `(.L_x_1) ;  /* 0x00000000003c9947 */ /* 0x000fea0003800000 */
[----:B------:R-:W0:Y:S01]  /*0d00*/  LDC.64 R10, c[0x0][0x3a0] ;  /* 0x0000e800ff0a7b82 */ /* 0x000e220000000a00 */
[----:B------:R-:W-:-:S07]  /*0d10*/  IADD3 R2, PT, PT, -R4, RZ, RZ ;  /* 0x000000ff04027210 */ /* 0x000fce0007ffe1ff */
[----:B------:R-:W1:Y:S08]  /*0d20*/  LDC.64 R12, c[0x0][0x380] ;  /* 0x0000e000ff0c7b82 */ /* 0x000e700000000a00 */
[----:B------:R-:W2:Y:S02]  /*0d30*/  LDC.64 R14, c[0x0][0x388] ;  /* 0x0000e200ff0e7b82 */ /* 0x000ea40000000a00 */
.L_x_9:
[----:B0-----:R-:W-:-:S06]  /*0d40*/  IMAD.WIDE R4, R3, 0x4, R10 ;  /* 0x0000000403047825 */ /* 0x001fcc00078e020a */
[----:B------:R-:W2:Y:S01]  /*0d50*/  LDG.E R5, desc[UR4][R4.64] ;  /* 0x0000000404057981 */ /* 0x000ea2000c1e1900 */
[----:B-1----:R-:W-:-:S06]  /*0d60*/  IMAD.WIDE R6, R3, 0x4, R12 ;  /* 0x0000000403067825 */ /* 0x002fcc00078e020c */
[----:B------:R-:W3:Y:S01]  /*0d70*/  LDG.E R7, desc[UR4][R6.64] ;  /* 0x0000000406077981 */ /* 0x000ee2000c1e1900 */
[----:B------:R-:W-:Y:S01]  /*0d80*/  IADD3 R2, PT, PT, R2, 0x1, RZ ;  /* 0x0000000102027810 */ /* 0x000fe20007ffe0ff */
[----:B--2---:R-:W-:-:S06]  /*0d90*/  IMAD.WIDE R8, R5, 0x4, R14 ;  /* 0x0000000405087825 */ /* 0x004fcc00078e020e */
[----:B------:R-:W3:Y:S01]  /*0da0*/  LDG.E R8, desc[UR4][R8.64] ;  /* 0x0000000408087981 */ /* 0x000ee2000c1e1900 */
[----:B------:R-:W-:Y:S02]  /*0db0*/  ISETP.NE.AND P0, PT, R2, RZ, PT ;  /* 0x000000ff0200720c */ /* 0x000fe40003f05270 */
[----:B------:R-:W-:Y:S01]  /*0dc0*/  IADD3 R3, PT, PT, R3, 0x1, RZ ;  /* 0x0000000103037810 */ /* 0x000fe20007ffe0ff */
[----:B---3--:R-:W-:-:S10]  /*0dd0*/  IMAD R22, R7, R8, R22 ;  /* 0x0000000807167224 */ /* 0x008fd400078e0216 */
[----:B------:R-:W-:Y:S05]  /*0de0*/  @P0 BRA `(.L_x_9) ;  /* 0xfffffffc00d40947 */ /* 0x000fea000383ffff */
.L_x_1:
[----:B------:R-:W-:Y:S05]  /*0df0*/  BSYNC.RECONVERGENT B0 ;  /* 0x0000000000007941 */ /* 0x000fea0003800200 */
.L_x_0:
[----:B------:R-:W0:Y:S02]  /*0e00*/  LDC.64 R2, c[0x0][0x398] ;  /* 0x0000e600ff027b82 */ /* 0x000e240000000a00 */
[----:B0-----:R-:W-:-:S05]  /*0e10*/  IMAD.WIDE R2, R0, 0x4, R2 ;  /* 0x0000000400027825 */ /* 0x001fca00078e0202 */
[----:B------:R-:W-:Y:S01]  /*0e20*/  STG.E desc[UR4][R2.64], R22 ;  /* 0x0000001602007986 */ /* 0x000fe2000c101904 */
[----:B------:R-:W-:Y:S05]  /*0e30*/  EXIT ;  /* 0x000000000000794d */ /* 0x000fea0003800000 */
.L_x_10:
[----:B------:R-:W-:-:S00]  /*0e40*/  BRA `(.L_x_10) ;  /* 0xfffffffc00fc7947 */ /* 0x000fc0000383ffff */
[----:B------:R-:W-:-:S00]  /*0e50*/  NOP ;  /* 0x0000000000007918 */ /* 0x000fc00000000000 */
        /* <DEDUP_REMOVED lines=10> */
.L_x_11:


//--------------------- .nv.shared.reserved.0     --------------------------
	.section	.nv.shared.reserved.0,"aw",@nobits
	.weak		__nv_reservedSMEM_offset_0_alias
	.size		__nv_reservedSMEM_offset_0_alias, 0, 64
	.other		__nv_reservedSMEM_offset_0_alias,@"STO_CUDA_RESERVED_SHARED STV_DEFAULT"
__nv_reservedSMEM_offset_0_alias:
	.zero		0
	.zero		64


//--------------------- .nv.constant0._Z4funcPiS_S_S_S_ --------------------------
	.section	.nv.constant0._Z4funcPiS_S_S_S_,"a",@progbits
	.sectionflags	@""
	.align	4
.nv.constant0._Z4funcPiS_S_S_S_:
	.zero		936


//--------------------- SYMBOLS --------------------------

	.type		.nv.reservedSmem.offset0,@object
	.size		.nv.reservedSmem.offset0,0x4
